//
// Generated by NVIDIA NVVM Compiler
//
// Compiler Build ID: CL-36424714
// Cuda compilation tools, release 13.0, V13.0.88
// Based on NVVM 20.0.0
//

.version 9.0
.target sm_100
.address_size 64

	// .globl	_Z5saxpyifPfS_S_

.visible .entry _Z5saxpyifPfS_S_(
	.param .u32 _Z5saxpyifPfS_S__param_0,
	.param .f32 _Z5saxpyifPfS_S__param_1,
	.param .u64 .ptr .align 1 _Z5saxpyifPfS_S__param_2,
	.param .u64 .ptr .align 1 _Z5saxpyifPfS_S__param_3,
	.param .u64 .ptr .align 1 _Z5saxpyifPfS_S__param_4
)
{
	.reg .pred 	%p<7>;
	.reg .b32 	%r<31>;
	.reg .b32 	%f<17>;
	.reg .b64 	%rd<25>;

	ld.param.u32 	%r12, [_Z5saxpyifPfS_S__param_0];
	ld.param.f32 	%f1, [_Z5saxpyifPfS_S__param_1];
	ld.param.u64 	%rd4, [_Z5saxpyifPfS_S__param_2];
	ld.param.u64 	%rd5, [_Z5saxpyifPfS_S__param_3];
	ld.param.u64 	%rd6, [_Z5saxpyifPfS_S__param_4];
	cvta.to.global.u64 	%rd1, %rd6;
	cvta.to.global.u64 	%rd2, %rd5;
	cvta.to.global.u64 	%rd3, %rd4;
	mov.u32 	%r13, %tid.x;
	mov.u32 	%r14, %ntid.x;
	mov.u32 	%r15, %ctaid.x;
	mad.lo.s32 	%r29, %r14, %r15, %r13;
	mov.u32 	%r16, %nctaid.x;
	mul.lo.s32 	%r2, %r14, %r16;
	setp.ge.s32 	%p1, %r29, %r12;
	@%p1 bra 	$L__BB0_7;
	add.s32 	%r17, %r29, %r2;
	max.s32 	%r18, %r12, %r17;
	setp.lt.s32 	%p2, %r17, %r12;
	selp.u32 	%r19, 1, 0, %p2;
	add.s32 	%r20, %r17, %r19;
	sub.s32 	%r21, %r18, %r20;
	div.u32 	%r22, %r21, %r2;
	add.s32 	%r3, %r22, %r19;
	and.b32  	%r23, %r3, 3;
	setp.eq.s32 	%p3, %r23, 3;
	@%p3 bra 	$L__BB0_4;
	add.s32 	%r24, %r3, 1;
	and.b32  	%r25, %r24, 3;
	neg.s32 	%r27, %r25;
$L__BB0_3:
	.pragma "nounroll";
	mul.wide.s32 	%rd7, %r29, 4;
	add.s64 	%rd8, %rd1, %rd7;
	add.s64 	%rd9, %rd2, %rd7;
	add.s64 	%rd10, %rd3, %rd7;
	ld.global.f32 	%f2, [%rd10];
	ld.global.f32 	%f3, [%rd9];
	fma.rn.f32 	%f4, %f1, %f2, %f3;
	st.global.f32 	[%rd8], %f4;
	add.s32 	%r29, %r29, %r2;
	add.s32 	%r27, %r27, 1;
	setp.ne.s32 	%p4, %r27, 0;
	@%p4 bra 	$L__BB0_3;
$L__BB0_4:
	setp.lt.u32 	%p5, %r3, 3;
	@%p5 bra 	$L__BB0_7;
	mul.wide.s32 	%rd15, %r2, 4;
	shl.b32 	%r26, %r2, 2;
$L__BB0_6:
	mul.wide.s32 	%rd11, %r29, 4;
	add.s64 	%rd12, %rd3, %rd11;
	ld.global.f32 	%f5, [%rd12];
	add.s64 	%rd13, %rd2, %rd11;
	ld.global.f32 	%f6, [%rd13];
	fma.rn.f32 	%f7, %f1, %f5, %f6;
	add.s64 	%rd14, %rd1, %rd11;
	st.global.f32 	[%rd14], %f7;
	add.s64 	%rd16, %rd12, %rd15;
	ld.global.f32 	%f8, [%rd16];
	add.s64 	%rd17, %rd13, %rd15;
	ld.global.f32 	%f9, [%rd17];
	fma.rn.f32 	%f10, %f1, %f8, %f9;
	add.s64 	%rd18, %rd14, %rd15;
	st.global.f32 	[%rd18], %f10;
	add.s64 	%rd19, %rd16, %rd15;
	ld.global.f32 	%f11, [%rd19];
	add.s64 	%rd20, %rd17, %rd15;
	ld.global.f32 	%f12, [%rd20];
	fma.rn.f32 	%f13, %f1, %f11, %f12;
	add.s64 	%rd21, %rd18, %rd15;
	st.global.f32 	[%rd21], %f13;
	add.s64 	%rd22, %rd19, %rd15;
	ld.global.f32 	%f14, [%rd22];
	add.s64 	%rd23, %rd20, %rd15;
	ld.global.f32 	%f15, [%rd23];
	fma.rn.f32 	%f16, %f1, %f14, %f15;
	add.s64 	%rd24, %rd21, %rd15;
	st.global.f32 	[%rd24], %f16;
	add.s32 	%r29, %r26, %r29;
	setp.lt.s32 	%p6, %r29, %r12;
	@%p6 bra 	$L__BB0_6;
$L__BB0_7:
	ret;

}


// ===== COMPILED SASS (sm_100) =====

	.target	sm_100

	.elftype	@"ET_EXEC"


//--------------------- .note.nv.tkinfo           --------------------------
	.section	.note.nv.tkinfo,"",@"SHT_NOTE"
	.sectionflags	@"SHF_NOTE_NV_TKINFO"
	.tkinfo
        /*0018*/ 	.word	0x00000002
        /*0030*/ 	.string	""
        /*0030*/ 	.string	"ptxas"
        /*0030*/ 	.string	"Cuda compilation tools, release 13.0, V13.0.88"
        /*0030*/ 	.string	"Build cuda_13.0.r13.0/compiler.36424714_0"
        /*0030*/ 	.string	"-arch sm_100 -m 64 "



//--------------------- .note.nv.cuinfo           --------------------------
	.section	.note.nv.cuinfo,"",@"SHT_NOTE"
	.sectionflags	@"SHF_NOTE_NV_CUINFO"
        /*0018*/ 	.short	0x0002
        /*001a*/ 	.short	0x0064
        /*001c*/ 	.short	0x0082
	.zero		2


//--------------------- .nv.info                  --------------------------
	.section	.nv.info,"",@"SHT_CUDA_INFO"
	.align	4


	//----- nvinfo : EIATTR_REGCOUNT
	.align		4
        /*0000*/ 	.byte	0x04, 0x2f
        /*0002*/ 	.short	(.L_1 - .L_0)
	.align		4
.L_0:
        /*0004*/ 	.word	index@(_Z5saxpyifPfS_S_)
        /*0008*/ 	.word	0x0000001a


	//----- nvinfo : EIATTR_FRAME_SIZE
	.align		4
.L_1:
        /*000c*/ 	.byte	0x04, 0x11
        /*000e*/ 	.short	(.L_3 - .L_2)
	.align		4
.L_2:
        /*0010*/ 	.word	index@(_Z5saxpyifPfS_S_)
        /*0014*/ 	.word	0x00000000


	//----- nvinfo : EIATTR_MIN_STACK_SIZE
	.align		4
.L_3:
        /*0018*/ 	.byte	0x04, 0x12
        /*001a*/ 	.short	(.L_5 - .L_4)
	.align		4
.L_4:
        /*001c*/ 	.word	index@(_Z5saxpyifPfS_S_)
        /*0020*/ 	.word	0x00000000
.L_5:


//--------------------- .nv.compat                --------------------------
	.section	.nv.compat,"",@"SHT_CUDA_COMPAT_INFO"
	.align	4
        /*0000*/ 	.byte	0x02, 0x09, 0x00, 0x00, 0x02, 0x02, 0x01, 0x00, 0x02, 0x05, 0x05, 0x00, 0x03, 0x07, 0x01, 0x01
        /*0010*/ 	.byte	0x02, 0x03, 0x00, 0x00, 0x02, 0x06, 0x01, 0x00, 0x04, 0x0b, 0x08, 0x00, 0x09, 0x00, 0x00, 0x00
        /*0020*/ 	.byte	0x00, 0x00, 0x00, 0x00


//--------------------- .nv.info._Z5saxpyifPfS_S_ --------------------------
	.section	.nv.info._Z5saxpyifPfS_S_,"",@"SHT_CUDA_INFO"
	.sectionflags	@""
	.align	4


	//----- nvinfo : EIATTR_CUDA_API_VERSION
	.align		4
        /*0000*/ 	.byte	0x04, 0x37
        /*0002*/ 	.short	(.L_7 - .L_6)
.L_6:
        /*0004*/ 	.word	0x00000082


	//----- nvinfo : EIATTR_KPARAM_INFO
	.align		4
.L_7:
        /*0008*/ 	.byte	0x04, 0x17
        /*000a*/ 	.short	(.L_9 - .L_8)
.L_8:
        /*000c*/ 	.word	0x00000000
        /*0010*/ 	.short	0x0004
        /*0012*/ 	.short	0x0018
        /*0014*/ 	.byte	0x00, 0xf5, 0x21, 0x00


	//----- nvinfo : EIATTR_KPARAM_INFO
	.align		4
.L_9:
        /*0018*/ 	.byte	0x04, 0x17
        /*001a*/ 	.short	(.L_11 - .L_10)
.L_10:
        /*001c*/ 	.word	0x00000000
        /*0020*/ 	.short	0x0003
        /*0022*/ 	.short	0x0010
        /*0024*/ 	.byte	0x00, 0xf5, 0x21, 0x00


	//----- nvinfo : EIATTR_KPARAM_INFO
	.align		4
.L_11:
        /*0028*/ 	.byte	0x04, 0x17
        /*002a*/ 	.short	(.L_13 - .L_12)
.L_12:
        /*002c*/ 	.word	0x00000000
        /*0030*/ 	.short	0x0002
        /*0032*/ 	.short	0x0008
        /*0034*/ 	.byte	0x00, 0xf5, 0x21, 0x00


	//----- nvinfo : EIATTR_KPARAM_INFO
	.align		4
.L_13:
        /*0038*/ 	.byte	0x04, 0x17
        /*003a*/ 	.short	(.L_15 - .L_14)
.L_14:
        /*003c*/ 	.word	0x00000000
        /*0040*/ 	.short	0x0001
        /*0042*/ 	.short	0x0004
        /*0044*/ 	.byte	0x00, 0xf0, 0x11, 0x00


	//----- nvinfo : EIATTR_KPARAM_INFO
	.align		4
.L_15:
        /*0048*/ 	.byte	0x04, 0x17
        /*004a*/ 	.short	(.L_17 - .L_16)
.L_16:
        /*004c*/ 	.word	0x00000000
        /*0050*/ 	.short	0x0000
        /*0052*/ 	.short	0x0000
        /*0054*/ 	.byte	0x00, 0xf0, 0x11, 0x00


	//----- nvinfo : EIATTR_SPARSE_MMA_MASK
	.align		4
.L_17:
        /*0058*/ 	.byte	0x03, 0x50
        /*005a*/ 	.short	0x0000


	//----- nvinfo : EIATTR_MAXREG_COUNT
	.align		4
        /*005c*/ 	.byte	0x03, 0x1b
        /*005e*/ 	.short	0x00ff


	//----- nvinfo : EIATTR_MERCURY_ISA_VERSION
	.align		4
        /*0060*/ 	.byte	0x03, 0x5f
        /*0062*/ 	.short	0x0101


	//----- nvinfo : EIATTR_VRC_CTA_INIT_COUNT
	.align		4
        /*0064*/ 	.byte	0x02, 0x4a
	.zero		1
	.zero		1


	//----- nvinfo : EIATTR_EXIT_INSTR_OFFSETS
	.align		4
        /*0068*/ 	.byte	0x04, 0x1c
        /*006a*/ 	.short	(.L_19 - .L_18)


	//   ....[0]....
.L_18:
        /*006c*/ 	.word	0x00000090


	//   ....[1]....
        /*0070*/ 	.word	0x000003c0


	//   ....[2]....
        /*0074*/ 	.word	0x000005f0


	//----- nvinfo : EIATTR_CRS_STACK_SIZE
	.align		4
.L_19:
        /*0078*/ 	.byte	0x04, 0x1e
        /*007a*/ 	.short	(.L_21 - .L_20)
.L_20:
        /*007c*/ 	.word	0x00000000


	//----- nvinfo : EIATTR_CBANK_PARAM_SIZE
	.align		4
.L_21:
        /*0080*/ 	.byte	0x03, 0x19
        /*0082*/ 	.short	0x0020


	//----- nvinfo : EIATTR_PARAM_CBANK
	.align		4
        /*0084*/ 	.byte	0x04, 0x0a
        /*0086*/ 	.short	(.L_23 - .L_22)
	.align		4
.L_22:
        /*0088*/ 	.word	index@(.nv.constant0._Z5saxpyifPfS_S_)
        /*008c*/ 	.short	0x0380
        /*008e*/ 	.short	0x0020


	//----- nvinfo : EIATTR_SW_WAR
	.align		4
.L_23:
        /*0090*/ 	.byte	0x04, 0x36
        /*0092*/ 	.short	(.L_25 - .L_24)
.L_24:
        /*0094*/ 	.word	0x00000008
.L_25:


//--------------------- .nv.callgraph             --------------------------
	.section	.nv.callgraph,"",@"SHT_CUDA_CALLGRAPH"
	.align	4
	.sectionentsize	8
	.align		4
        /*0000*/ 	.word	0x00000000
	.align		4
        /*0004*/ 	.word	0xffffffff
	.align		4
        /*0008*/ 	.word	0x00000000
	.align		4
        /*000c*/ 	.word	0xfffffffe
	.align		4
        /*0010*/ 	.word	0x00000000
	.align		4
        /*0014*/ 	.word	0xfffffffd
	.align		4
        /*0018*/ 	.word	0x00000000
	.align		4
        /*001c*/ 	.word	0xfffffffc


//--------------------- .text._Z5saxpyifPfS_S_    --------------------------
	.section	.text._Z5saxpyifPfS_S_,"ax",@progbits
	.align	128
        .global         _Z5saxpyifPfS_S_
        .type           _Z5saxpyifPfS_S_,@function
        .size           _Z5saxpyifPfS_S_,(.L_x_5 - _Z5saxpyifPfS_S_)
        .other          _Z5saxpyifPfS_S_,@"STO_CUDA_ENTRY STV_DEFAULT"
_Z5saxpyifPfS_S_:
.text._Z5saxpyifPfS_S_:
[----:B------:R-:W-:Y:S01]  /*0000*/  LDC R1, c[0x0][0x37c] ;  /* 0x0000df00ff017b82 */ /* 0x000fe20000000800 */
[----:B------:R-:W0:Y:S01]  /*0010*/  S2R R3, SR_TID.X ;  /* 0x0000000000037919 */ /* 0x000e220000002100 */
[----:B------:R-:W0:Y:S06]  /*0020*/  LDCU UR4, c[0x0][0x360] ;  /* 0x00006c00ff0477ac */ /* 0x000e2c0008000800 */
[----:B------:R-:W1:Y:S01]  /*0030*/  LDC R2, c[0x0][0x370] ;  /* 0x0000dc00ff027b82 */ /* 0x000e620000000800 */
[----:B------:R-:W0:Y:S01]  /*0040*/  S2R R0, SR_CTAID.X ;  /* 0x0000000000007919 */ /* 0x000e220000002500 */
[----:B------:R-:W2:Y:S01]  /*0050*/  LDCU UR6, c[0x0][0x380] ;  /* 0x00007000ff0677ac */ /* 0x000ea20008000800 */
[----:B0-----:R-:W-:-:S02]  /*0060*/  IMAD R3, R0, UR4, R3 ;  /* 0x0000000400037c24 */ /* 0x001fc4000f8e0203 */
[----:B-1----:R-:W-:-:S03]  /*0070*/  IMAD R0, R2, UR4, RZ ;  /* 0x0000000402007c24 */ /* 0x002fc6000f8e02ff */
[----:B--2---:R-:W-:-:S13]  /*0080*/  ISETP.GE.AND P0, PT, R3, UR6, PT ;  /* 0x0000000603007c0c */ /* 0x004fda000bf06270 */
[----:B------:R-:W-:Y:S05]  /*0090*/  @P0 EXIT ;  /* 0x000000000000094d */ /* 0x000fea0003800000 */
[----:B------:R-:W0:Y:S01]  /*00a0*/  I2F.U32.RP R8, R0 ;  /* 0x0000000000087306 */ /* 0x000e220000209000 */
[----:B------:R-:W-:Y:S01]  /*00b0*/  IADD3 R2, PT, PT, R0, R3, RZ ;  /* 0x0000000300027210 */ /* 0x000fe20007ffe0ff */
[----:B------:R-:W1:Y:S01]  /*00c0*/  LDCU UR8, c[0x0][0x384] ;  /* 0x00007080ff0877ac */ /* 0x000e620008000800 */
[----:B------:R-:W-:Y:S01]  /*00d0*/  IADD3 R9, PT, PT, RZ, -R0, RZ ;  /* 0x80000000ff097210 */ /* 0x000fe20007ffe0ff */
[----:B------:R-:W-:Y:S01]  /*00e0*/  BSSY.RECONVERGENT B0, `(.L_x_0) ;  /* 0x000002d000007945 */ /* 0x000fe20003800200 */
[C---:B------:R-:W-:Y:S01]  /*00f0*/  ISETP.GE.AND P0, PT, R2.reuse, UR6, PT ;  /* 0x0000000602007c0c */ /* 0x040fe2000bf06270 */
[----:B------:R-:W2:Y:S01]  /*0100*/  LDCU.64 UR4, c[0x0][0x358] ;  /* 0x00006b00ff0477ac */ /* 0x000ea20008000a00 */
[----:B------:R-:W-:Y:S02]  /*0110*/  VIMNMX R7, PT, PT, R2, UR6, !PT ;  /* 0x0000000602077c48 */ /* 0x000fe4000ffe0100 */
[----:B------:R-:W-:Y:S01]  /*0120*/  SEL R6, RZ, 0x1, P0 ;  /* 0x00000001ff067807 */ /* 0x000fe20000000000 */
[----:B------:R-:W3:Y:S01]  /*0130*/  LDCU UR7, c[0x0][0x384] ;  /* 0x00007080ff0777ac */ /* 0x000ee20008000800 */
[----:B------:R-:W-:-:S02]  /*0140*/  ISETP.NE.U32.AND P2, PT, R0, RZ, PT ;  /* 0x000000ff0000720c */ /* 0x000fc40003f45070 */
[----:B------:R-:W-:Y:S01]  /*0150*/  IADD3 R7, PT, PT, R7, -R2, -R6 ;  /* 0x8000000207077210 */ /* 0x000fe20007ffe806 */
[----:B0-----:R-:W0:Y:S02]  /*0160*/  MUFU.RCP R8, R8 ;  /* 0x0000000800087308 */ /* 0x001e240000001000 */
[----:B0-----:R-:W-:-:S06]  /*0170*/  IADD3 R4, PT, PT, R8, 0xffffffe, RZ ;  /* 0x0ffffffe08047810 */ /* 0x001fcc0007ffe0ff */
[----:B------:R0:W4:Y:S02]  /*0180*/  F2I.FTZ.U32.TRUNC.NTZ R5, R4 ;  /* 0x0000000400057305 */ /* 0x000124000021f000 */
[----:B0-----:R-:W-:Y:S02]  /*0190*/  HFMA2 R4, -RZ, RZ, 0, 0 ;  /* 0x00000000ff047431 */ /* 0x001fe400000001ff */
[----:B----4-:R-:W-:-:S04]  /*01a0*/  IMAD R9, R9, R5, RZ ;  /* 0x0000000509097224 */ /* 0x010fc800078e02ff */
[----:B------:R-:W-:-:S06]  /*01b0*/  IMAD.HI.U32 R8, R5, R9, R4 ;  /* 0x0000000905087227 */ /* 0x000fcc00078e0004 */
[----:B------:R-:W-:-:S05]  /*01c0*/  IMAD.HI.U32 R5, R8, R7, RZ ;  /* 0x0000000708057227 */ /* 0x000fca00078e00ff */
[----:B------:R-:W-:-:S05]  /*01d0*/  IADD3 R2, PT, PT, -R5, RZ, RZ ;  /* 0x000000ff05027210 */ /* 0x000fca0007ffe1ff */
[----:B------:R-:W-:-:S05]  /*01e0*/  IMAD R7, R0, R2, R7 ;  /* 0x0000000200077224 */ /* 0x000fca00078e0207 */
[----:B------:R-:W-:-:S13]  /*01f0*/  ISETP.GE.U32.AND P0, PT, R7, R0, PT ;  /* 0x000000000700720c */ /* 0x000fda0003f06070 */
[----:B------:R-:W-:Y:S02]  /*0200*/  @P0 IADD3 R7, PT, PT, -R0, R7, RZ ;  /* 0x0000000700070210 */ /* 0x000fe40007ffe1ff */
[----:B------:R-:W-:Y:S02]  /*0210*/  @P0 IADD3 R5, PT, PT, R5, 0x1, RZ ;  /* 0x0000000105050810 */ /* 0x000fe40007ffe0ff */
[----:B------:R-:W-:-:S13]  /*0220*/  ISETP.GE.U32.AND P1, PT, R7, R0, PT ;  /* 0x000000000700720c */ /* 0x000fda0003f26070 */
[----:B------:R-:W-:Y:S02]  /*0230*/  @P1 IADD3 R5, PT, PT, R5, 0x1, RZ ;  /* 0x0000000105051810 */ /* 0x000fe40007ffe0ff */
[----:B------:R-:W-:-:S04]  /*0240*/  @!P2 LOP3.LUT R5, RZ, R0, RZ, 0x33, !PT ;  /* 0x00000000ff05a212 */ /* 0x000fc800078e33ff */
[----:B------:R-:W-:-:S04]  /*0250*/  IADD3 R2, PT, PT, R6, R5, RZ ;  /* 0x0000000506027210 */ /* 0x000fc80007ffe0ff */
[C---:B------:R-:W-:Y:S02]  /*0260*/  LOP3.LUT R4, R2.reuse, 0x3, RZ, 0xc0, !PT ;  /* 0x0000000302047812 */ /* 0x040fe400078ec0ff */
[----:B------:R-:W-:Y:S02]  /*0270*/  ISETP.GE.U32.AND P1, PT, R2, 0x3, PT ;  /* 0x000000030200780c */ /* 0x000fe40003f26070 */
[----:B------:R-:W-:-:S13]  /*0280*/  ISETP.NE.AND P0, PT, R4, 0x3, PT ;  /* 0x000000030400780c */ /* 0x000fda0003f05270 */
[----:B-123--:R-:W-:Y:S05]  /*0290*/  @!P0 BRA `(.L_x_1) ;  /* 0x0000000000448947 */ /* 0x00efea0003800000 */
[----:B------:R-:W0:Y:S01]  /*02a0*/  LDC.64 R4, c[0x0][0x388] ;  /* 0x0000e200ff047b82 */ /* 0x000e220000000a00 */
[----:B------:R-:W-:-:S04]  /*02b0*/  IADD3 R2, PT, PT, R2, 0x1, RZ ;  /* 0x0000000102027810 */ /* 0x000fc80007ffe0ff */
[----:B------:R-:W-:-:S03]  /*02c0*/  LOP3.LUT R2, R2, 0x3, RZ, 0xc0, !PT ;  /* 0x0000000302027812 */ /* 0x000fc600078ec0ff */
[----:B------:R-:W1:Y:S01]  /*02d0*/  LDC.64 R6, c[0x0][0x390] ;  /* 0x0000e400ff067b82 */ /* 0x000e620000000a00 */
[----:B------:R-:W-:-:S07]  /*02e0*/  IADD3 R2, PT, PT, -R2, RZ, RZ ;  /* 0x000000ff02027210 */ /* 0x000fce0007ffe1ff */
[----:B------:R-:W2:Y:S02]  /*02f0*/  LDC.64 R8, c[0x0][0x398] ;  /* 0x0000e600ff087b82 */ /* 0x000ea40000000a00 */
.L_x_2:
[----:B-1----:R-:W-:-:S04]  /*0300*/  IMAD.WIDE R12, R3, 0x4, R6 ;  /* 0x00000004030c7825 */ /* 0x002fc800078e0206 */
[C---:B0-----:R-:W-:Y:S02]  /*0310*/  IMAD.WIDE R14, R3.reuse, 0x4, R4 ;  /* 0x00000004030e7825 */ /* 0x041fe400078e0204 */
[----:B---3--:R-:W3:Y:S04]  /*0320*/  LDG.E R13, desc[UR4][R12.64] ;  /* 0x000000040c0d7981 */ /* 0x008ee8000c1e1900 */
[----:B------:R-:W3:Y:S01]  /*0330*/  LDG.E R14, desc[UR4][R14.64] ;  /* 0x000000040e0e7981 */ /* 0x000ee2000c1e1900 */
[----:B--2---:R-:W-:Y:S01]  /*0340*/  IMAD.WIDE R10, R3, 0x4, R8 ;  /* 0x00000004030a7825 */ /* 0x004fe200078e0208 */
[----:B------:R-:W-:Y:S02]  /*0350*/  IADD3 R2, PT, PT, R2, 0x1, RZ ;  /* 0x0000000102027810 */ /* 0x000fe40007ffe0ff */
[----:B------:R-:W-:-:S02]  /*0360*/  IADD3 R3, PT, PT, R0, R3, RZ ;  /* 0x0000000300037210 */ /* 0x000fc40007ffe0ff */
[----:B------:R-:W-:Y:S01]  /*0370*/  ISETP.NE.AND P0, PT, R2, RZ, PT ;  /* 0x000000ff0200720c */ /* 0x000fe20003f05270 */
[----:B---3--:R-:W-:-:S05]  /*0380*/  FFMA R17, R14, UR7, R13 ;  /* 0x000000070e117c23 */ /* 0x008fca000800000d */
[----:B------:R3:W-:Y:S07]  /*0390*/  STG.E desc[UR4][R10.64], R17 ;  /* 0x000000110a007986 */ /* 0x0007ee000c101904 */
[----:B------:R-:W-:Y:S05]  /*03a0*/  @P0 BRA `(.L_x_2) ;  /* 0xfffffffc00d40947 */ /* 0x000fea000383ffff */
.L_x_1:
[----:B------:R-:W-:Y:S05]  /*03b0*/  BSYNC.RECONVERGENT B0 ;  /* 0x0000000000007941 */ /* 0x000fea0003800200 */
.L_x_0:
[----:B------:R-:W-:Y:S05]  /*03c0*/  @!P1 EXIT ;  /* 0x000000000000994d */ /* 0x000fea0003800000 */
.L_x_3:
[----:B------:R-:W3:Y:S08]  /*03d0*/  LDC.64 R4, c[0x0][0x388] ;  /* 0x0000e200ff047b82 */ /* 0x000ef00000000a00 */
[----:B------:R-:W0:Y:S01]  /*03e0*/  LDC.64 R6, c[0x0][0x390] ;  /* 0x0000e400ff067b82 */ /* 0x000e220000000a00 */
[----:B---3--:R-:W-:-:S07]  /*03f0*/  IMAD.WIDE R10, R3, 0x4, R4 ;  /* 0x00000004030a7825 */ /* 0x008fce00078e0204 */
[----:B------:R-:W1:Y:S01]  /*0400*/  LDC.64 R4, c[0x0][0x398] ;  /* 0x0000e600ff047b82 */ /* 0x000e620000000a00 */
[----:B--2---:R-:W2:Y:S01]  /*0410*/  LDG.E R2, desc[UR4][R10.64] ;  /* 0x000000040a027981 */ /* 0x004ea2000c1e1900 */
[----:B0-----:R-:W-:-:S05]  /*0420*/  IMAD.WIDE R12, R3, 0x4, R6 ;  /* 0x00000004030c7825 */ /* 0x001fca00078e0206 */
[----:B------:R-:W2:Y:S01]  /*0430*/  LDG.E R7, desc[UR4][R12.64] ;  /* 0x000000040c077981 */ /* 0x000ea2000c1e1900 */
[----:B-1----:R-:W-:-:S04]  /*0440*/  IMAD.WIDE R16, R3, 0x4, R4 ;  /* 0x0000000403107825 */ /* 0x002fc800078e0204 */
[----:B------:R-:W-:-:S04]  /*0450*/  IMAD.WIDE R4, R0, 0x4, R10 ;  /* 0x0000000400047825 */ /* 0x000fc800078e020a */
[----:B--2---:R-:W-:Y:S01]  /*0460*/  FFMA R19, R2, UR8, R7 ;  /* 0x0000000802137c23 */ /* 0x004fe20008000007 */
[----:B------:R-:W-:-:S04]  /*0470*/  IMAD.WIDE R6, R0, 0x4, R12 ;  /* 0x0000000400067825 */ /* 0x000fc800078e020c */
[----:B------:R0:W-:Y:S04]  /*0480*/  STG.E desc[UR4][R16.64], R19 ;  /* 0x0000001310007986 */ /* 0x0001e8000c101904 */
[----:B------:R-:W2:Y:S04]  /*0490*/  LDG.E R2, desc[UR4][R4.64] ;  /* 0x0000000404027981 */ /* 0x000ea8000c1e1900 */
[----:B------:R-:W2:Y:S01]  /*04a0*/  LDG.E R15, desc[UR4][R6.64] ;  /* 0x00000004060f7981 */ /* 0x000ea2000c1e1900 */
[----:B------:R-:W-:-:S04]  /*04b0*/  IMAD.WIDE R8, R0, 0x4, R16 ;  /* 0x0000000400087825 */ /* 0x000fc800078e0210 */
[----:B------:R-:W-:-:S04]  /*04c0*/  IMAD.WIDE R10, R0, 0x4, R4 ;  /* 0x00000004000a7825 */ /* 0x000fc800078e0204 */
[----:B------:R-:W-:-:S04]  /*04d0*/  IMAD.WIDE R12, R0, 0x4, R6 ;  /* 0x00000004000c7825 */ /* 0x000fc800078e0206 */
[----:B--2---:R-:W-:-:S05]  /*04e0*/  FFMA R21, R2, UR8, R15 ;  /* 0x0000000802157c23 */ /* 0x004fca000800000f */
        /* <DEDUP_REMOVED lines=8> */
[----:B------:R-:W1:Y:S04]  /*0570*/  LDG.E R4, desc[UR4][R4.64] ;  /* 0x0000000404047981 */ /* 0x000e68000c1e1900 */
[----:B------:R-:W1:Y:S01]  /*0580*/  LDG.E R7, desc[UR4][R6.64] ;  /* 0x0000000406077981 */ /* 0x000e62000c1e1900 */
[C---:B0-----:R-:W-:Y:S01]  /*0590*/  IMAD.WIDE R16, R0.reuse, 0x4, R14 ;  /* 0x0000000400107825 */ /* 0x041fe200078e020e */
[----:B------:R-:W-:-:S04]  /*05a0*/  LEA R3, R0, R3, 0x2 ;  /* 0x0000000300037211 */ /* 0x000fc800078e10ff */
[----:B------:R-:W-:Y:S01]  /*05b0*/  ISETP.GE.AND P0, PT, R3, UR6, PT ;  /* 0x0000000603007c0c */ /* 0x000fe2000bf06270 */
[----:B-1----:R-:W-:-:S05]  /*05c0*/  FFMA R9, R4, UR8, R7 ;  /* 0x0000000804097c23 */ /* 0x002fca0008000007 */
[----:B------:R2:W-:Y:S07]  /*05d0*/  STG.E desc[UR4][R16.64], R9 ;  /* 0x0000000910007986 */ /* 0x0005ee000c101904 */
[----:B------:R-:W-:Y:S05]  /*05e0*/  @!P0 BRA `(.L_x_3) ;  /* 0xfffffffc00788947 */ /* 0x000fea000383ffff */
[----:B------:R-:W-:Y:S05]  /*05f0*/  EXIT ;  /* 0x000000000000794d */ /* 0x000fea0003800000 */
.L_x_4:
[----:B------:R-:W-:-:S00]  /*0600*/  BRA `(.L_x_4) ;  /* 0xfffffffc00fc7947 */ /* 0x000fc0000383ffff */
[----:B------:R-:W-:-:S00]  /*0610*/  NOP ;  /* 0x0000000000007918 */ /* 0x000fc00000000000 */
        /* <DEDUP_REMOVED lines=14> */
.L_x_5:


//--------------------- .nv.shared.reserved.0     --------------------------
	.section	.nv.shared.reserved.0,"aw",@nobits
	.weak		__nv_reservedSMEM_offset_0_alias
	.size		__nv_reservedSMEM_offset_0_alias, 0, 64
	.other		__nv_reservedSMEM_offset_0_alias,@"STO_CUDA_RESERVED_SHARED STV_DEFAULT"
__nv_reservedSMEM_offset_0_alias:
	.zero		0
	.zero		64


//--------------------- .nv.constant0._Z5saxpyifPfS_S_ --------------------------
	.section	.nv.constant0._Z5saxpyifPfS_S_,"a",@progbits
	.sectionflags	@""
	.align	4
.nv.constant0._Z5saxpyifPfS_S_:
	.zero		928


//--------------------- SYMBOLS --------------------------

	.type		.nv.reservedSmem.offset0,@object
	.size		.nv.reservedSmem.offset0,0x4
